	.headerflags	@"EF_CUDA_TEXMODE_UNIFIED EF_CUDA_64BIT_ADDRESS EF_CUDA_ACCELERATORS EF_CUDA_SM90 EF_CUDA_VIRTUAL_SM(EF_CUDA_SM90)"
	.elftype	@"ET_EXEC"


//--------------------- .nv.info                  --------------------------
	.section	.nv.info,"",@"SHT_CUDA_INFO"
	.align	4


	//----- nvinfo : EIATTR_REGCOUNT
	.align		4
        /*0000*/ 	.byte	0x04, 0x2f
        /*0002*/ 	.short	(.L_1 - .L_0)
	.align		4
.L_0:
        /*0004*/ 	.word	index@(triton_poi_fused_convolution_14)
        /*0008*/ 	.word	0x0000000c


	//----- nvinfo : EIATTR_MIN_STACK_SIZE
	.align		4
.L_1:
        /*000c*/ 	.byte	0x04, 0x12
        /*000e*/ 	.short	(.L_3 - .L_2)
	.align		4
.L_2:
        /*0010*/ 	.word	index@(triton_poi_fused_convolution_14)
        /*0014*/ 	.word	0x00000000


	//----- nvinfo : EIATTR_FRAME_SIZE
	.align		4
.L_3:
        /*0018*/ 	.byte	0x04, 0x11
        /*001a*/ 	.short	(.L_5 - .L_4)
	.align		4
.L_4:
        /*001c*/ 	.word	index@(triton_poi_fused_convolution_14)
        /*0020*/ 	.word	0x00000000


	//----- nvinfo : EIATTR_MIN_STACK_SIZE
	.align		4
.L_5:
        /*0024*/ 	.byte	0x04, 0x12
        /*0026*/ 	.short	(.L_7 - .L_6)
	.align		4
.L_6:
        /*0028*/ 	.word	index@(triton_poi_fused_convolution_14)
        /*002c*/ 	.word	0x00000000
.L_7:


//--------------------- .nv.info.triton_poi_fused_convolution_14 --------------------------
	.section	.nv.info.triton_poi_fused_convolution_14,"",@"SHT_CUDA_INFO"
	.sectionflags	@""
	.align	4


	//----- nvinfo : EIATTR_CUDA_API_VERSION
	.align		4
        /*0000*/ 	.byte	0x04, 0x37
        /*0002*/ 	.short	(.L_9 - .L_8)
.L_8:
        /*0004*/ 	.word	0x0000007c


	//----- nvinfo : EIATTR_KPARAM_INFO
	.align		4
.L_9:
        /*0008*/ 	.byte	0x04, 0x17
        /*000a*/ 	.short	(.L_11 - .L_10)
.L_10:
        /*000c*/ 	.word	0x00000000
        /*0010*/ 	.short	0x0002
        /*0012*/ 	.short	0x0010
        /*0014*/ 	.byte	0x00, 0xf0, 0x11, 0x00


	//----- nvinfo : EIATTR_KPARAM_INFO
	.align		4
.L_11:
        /*0018*/ 	.byte	0x04, 0x17
        /*001a*/ 	.short	(.L_13 - .L_12)
.L_12:
        /*001c*/ 	.word	0x00000000
        /*0020*/ 	.short	0x0001
        /*0022*/ 	.short	0x0008
        /*0024*/ 	.byte	0x00, 0xf4, 0x21, 0x00


	//----- nvinfo : EIATTR_KPARAM_INFO
	.align		4
.L_13:
        /*0028*/ 	.byte	0x04, 0x17
        /*002a*/ 	.short	(.L_15 - .L_14)
.L_14:
        /*002c*/ 	.word	0x00000000
        /*0030*/ 	.short	0x0000
        /*0032*/ 	.short	0x0000
        /*0034*/ 	.byte	0x00, 0xf4, 0x21, 0x00


	//----- nvinfo : EIATTR_SPARSE_MMA_MASK
	.align		4
.L_15:
        /*0038*/ 	.byte	0x03, 0x50
        /*003a*/ 	.short	0x0000


	//----- nvinfo : EIATTR_MAXREG_COUNT
	.align		4
        /*003c*/ 	.byte	0x03, 0x1b
        /*003e*/ 	.short	0x00ff


	//----- nvinfo : EIATTR_EXIT_INSTR_OFFSETS
	.align		4
        /*0040*/ 	.byte	0x04, 0x1c
        /*0042*/ 	.short	(.L_17 - .L_16)


	//   ....[0]....
.L_16:
        /*0044*/ 	.word	0x000001f0


	//----- nvinfo : EIATTR_REQNTID
	.align		4
.L_17:
        /*0048*/ 	.byte	0x04, 0x10
        /*004a*/ 	.short	(.L_19 - .L_18)
.L_18:
        /*004c*/ 	.word	0x00000100
        /*0050*/ 	.word	0x00000001
        /*0054*/ 	.word	0x00000001


	//----- nvinfo : EIATTR_CBANK_PARAM_SIZE
	.align		4
.L_19:
        /*0058*/ 	.byte	0x03, 0x19
        /*005a*/ 	.short	0x0014


	//----- nvinfo : EIATTR_PARAM_CBANK
	.align		4
        /*005c*/ 	.byte	0x04, 0x0a
        /*005e*/ 	.short	(.L_21 - .L_20)
	.align		4
.L_20:
        /*0060*/ 	.word	index@(.nv.constant0.triton_poi_fused_convolution_14)
        /*0064*/ 	.short	0x0210
        /*0066*/ 	.short	0x0014


	//----- nvinfo : EIATTR_SW_WAR
	.align		4
.L_21:
        /*0068*/ 	.byte	0x04, 0x36
        /*006a*/ 	.short	(.L_23 - .L_22)
.L_22:
        /*006c*/ 	.word	0x00000008
.L_23:


//--------------------- .nv.callgraph             --------------------------
	.section	.nv.callgraph,"",@"SHT_CUDA_CALLGRAPH"
	.align	4
	.sectionentsize	8
	.align		4
        /*0000*/ 	.word	0x00000000
	.align		4
        /*0004*/ 	.word	0xffffffff
	.align		4
        /*0008*/ 	.word	0x00000000
	.align		4
        /*000c*/ 	.word	0xfffffffe
	.align		4
        /*0010*/ 	.word	0x00000000
	.align		4
        /*0014*/ 	.word	0xfffffffd
	.align		4
        /*0018*/ 	.word	0x00000000
	.align		4
        /*001c*/ 	.word	0xfffffffc


//--------------------- .text.triton_poi_fused_convolution_14 --------------------------
	.section	.text.triton_poi_fused_convolution_14,"ax",@progbits
	.align	128
        .global         triton_poi_fused_convolution_14
        .type           triton_poi_fused_convolution_14,@function
        .size           triton_poi_fused_convolution_14,(.L_x_1 - triton_poi_fused_convolution_14)
        .other          triton_poi_fused_convolution_14,@"STO_CUDA_ENTRY STV_DEFAULT"
triton_poi_fused_convolution_14:
.text.triton_poi_fused_convolution_14:
[----:B------:R-:W-:Y:S01]  /*0000*/  LDC R1, c[0x0][0x28] ;  /* 0x00000a00ff017b82 */ /* 0x000fe20000000800 */
[----:B------:R-:W1:Y:S07]  /*0010*/  S2R R0, SR_TID.X ;  /* 0x0000000000007919 */ /* 0x000e6e0000002100 */
[----:B------:R-:W2:Y:S01]  /*0020*/  LDC.64 R4, c[0x0][0x218] ;  /* 0x00008600ff047b82 */ /* 0x000ea20000000a00 */
[----:B------:R-:W-:Y:S01]  /*0030*/  ULDC.64 UR4, c[0x0][0x208] ;  /* 0x0000820000047ab9 */ /* 0x000fe20000000a00 */
[----:B------:R-:W3:Y:S01]  /*0040*/  S2R R7, SR_CTAID.X ;  /* 0x0000000000077919 */ /* 0x000ee20000002500 */
[----:B-1----:R-:W-:Y:S01]  /*0050*/  IMAD.SHL.U32 R0, R0, 0x2, RZ ;  /* 0x0000000200007824 */ /* 0x002fe200078e00ff */
[----:B---3--:R-:W-:-:S04]  /*0060*/  SHF.R.S32.HI R2, RZ, 0x16, R7 ;  /* 0x00000016ff027819 */ /* 0x008fc80000011407 */
[----:B------:R-:W-:Y:S02]  /*0070*/  LOP3.LUT R0, R0, 0x1fe, RZ, 0xc0, !PT ;  /* 0x000001fe00007812 */ /* 0x000fe400078ec0ff */
[----:B------:R-:W-:-:S03]  /*0080*/  SGXT R2, R2, 0x1 ;  /* 0x000000010202781a */ /* 0x000fc60000000200 */
[----:B------:R-:W-:-:S05]  /*0090*/  IMAD R7, R7, 0x200, R0 ;  /* 0x0000020007077824 */ /* 0x000fca00078e0200 */
[----:B------:R-:W-:-:S04]  /*00a0*/  LEA.HI R0, R2, R7, RZ, 0x10 ;  /* 0x0000000702007211 */ /* 0x000fc800078f80ff */
[C---:B------:R-:W-:Y:S02]  /*00b0*/  PRMT R2, R0.reuse, 0xbb32, RZ ;  /* 0x0000bb3200027816 */ /* 0x040fe400000000ff */
[----:B------:R-:W-:-:S03]  /*00c0*/  PRMT R0, R0, 0x7632, R0 ;  /* 0x0000763200007816 */ /* 0x000fc60000000000 */
[----:B------:R-:W-:-:S05]  /*00d0*/  IMAD R2, R2, 0x5556, RZ ;  /* 0x0000555602027824 */ /* 0x000fca00078e02ff */
[----:B------:R-:W-:-:S04]  /*00e0*/  SHF.R.S32.HI R2, RZ, 0x10, R2 ;  /* 0x00000010ff027819 */ /* 0x000fc80000011402 */
[----:B------:R-:W-:-:S04]  /*00f0*/  LOP3.LUT R3, R2, 0xffff, RZ, 0xc0, !PT ;  /* 0x0000ffff02037812 */ /* 0x000fc800078ec0ff */
[----:B------:R-:W-:-:S04]  /*0100*/  LEA.HI R2, R3, R2, RZ, 0x11 ;  /* 0x0000000203027211 */ /* 0x000fc800078f88ff */
[----:B------:R-:W-:Y:S02]  /*0110*/  PRMT R6, R2, 0x9910, RZ ;  /* 0x0000991002067816 */ /* 0x000fe400000000ff */
[----:B------:R-:W1:Y:S03]  /*0120*/  LDC.64 R2, c[0x0][0x210] ;  /* 0x00008400ff027b82 */ /* 0x000e660000000a00 */
[----:B------:R-:W-:-:S04]  /*0130*/  IMAD R6, R6, 0x3, RZ ;  /* 0x0000000306067824 */ /* 0x000fc800078e02ff */
[----:B------:R-:W-:-:S05]  /*0140*/  IMAD.MOV R6, RZ, RZ, -R6 ;  /* 0x000000ffff067224 */ /* 0x000fca00078e0a06 */
[----:B------:R-:W-:-:S05]  /*0150*/  PRMT R9, R6, 0x7710, RZ ;  /* 0x0000771006097816 */ /* 0x000fca00000000ff */
[----:B------:R-:W-:-:S05]  /*0160*/  IMAD.IADD R0, R0, 0x1, R9 ;  /* 0x0000000100007824 */ /* 0x000fca00078e0209 */
[----:B------:R-:W-:Y:S01]  /*0170*/  PRMT R9, R0, 0x9910, RZ ;  /* 0x0000991000097816 */ /* 0x000fe200000000ff */
[----:B-1----:R-:W-:-:S04]  /*0180*/  IMAD.WIDE R2, R7, 0x4, R2 ;  /* 0x0000000407027825 */ /* 0x002fc800078e0202 */
[----:B--2---:R-:W-:Y:S01]  /*0190*/  IMAD.WIDE R4, R9, 0x4, R4 ;  /* 0x0000000409047825 */ /* 0x004fe200078e0204 */
[----:B------:R-:W2:Y:S05]  /*01a0*/  LDG.E.64 R6, desc[UR4][R2.64] ;  /* 0x0000000402067981 */ /* 0x000eaa000c1e1b00 */
[----:B------:R-:W2:Y:S02]  /*01b0*/  LDG.E.EL R4, desc[UR4][R4.64] ;  /* 0x0000000404047981 */ /* 0x000ea4000c2e1900 */
[--C-:B--2---:R-:W-:Y:S01]  /*01c0*/  FADD R6, R6, R4.reuse ;  /* 0x0000000406067221 */ /* 0x104fe20000000000 */
[----:B------:R-:W-:-:S05]  /*01d0*/  FADD R7, R7, R4 ;  /* 0x0000000407077221 */ /* 0x000fca0000000000 */
[----:B------:R-:W-:Y:S01]  /*01e0*/  STG.E.64 desc[UR4][R2.64], R6 ;  /* 0x0000000602007986 */ /* 0x000fe2000c101b04 */
[----:B------:R-:W-:Y:S05]  /*01f0*/  EXIT ;  /* 0x000000000000794d */ /* 0x000fea0003800000 */
.L_x_0:
[----:B------:R-:W-:-:S00]  /*0200*/  BRA `(.L_x_0) ;  /* 0xfffffffc00fc7947 */ /* 0x000fc0000383ffff */
[----:B------:R-:W-:-:S00]  /*0210*/  NOP ;  /* 0x0000000000007918 */ /* 0x000fc00000000000 */
        /* <DEDUP_REMOVED lines=14> */
.L_x_1:


//--------------------- .nv.constant0.triton_poi_fused_convolution_14 --------------------------
	.section	.nv.constant0.triton_poi_fused_convolution_14,"a",@progbits
	.sectionflags	@""
	.align	4
.nv.constant0.triton_poi_fused_convolution_14:
	.zero		548
